//
// Generated by NVIDIA NVVM Compiler
//
// Compiler Build ID: CL-36424714
// Cuda compilation tools, release 13.0, V13.0.88
// Based on NVVM 20.0.0
//

.version 9.0
.target sm_100
.address_size 64

	// .globl	_Z4calcPiS_i

.visible .entry _Z4calcPiS_i(
	.param .u64 .ptr .align 1 _Z4calcPiS_i_param_0,
	.param .u64 .ptr .align 1 _Z4calcPiS_i_param_1,
	.param .u32 _Z4calcPiS_i_param_2
)
{
	.reg .pred 	%p<2>;
	.reg .b32 	%r<8>;
	.reg .b64 	%rd<8>;

	ld.param.u64 	%rd1, [_Z4calcPiS_i_param_0];
	ld.param.u64 	%rd2, [_Z4calcPiS_i_param_1];
	ld.param.u32 	%r2, [_Z4calcPiS_i_param_2];
	mov.u32 	%r3, %ctaid.x;
	mov.u32 	%r4, %ntid.x;
	mov.u32 	%r5, %tid.x;
	mad.lo.s32 	%r1, %r3, %r4, %r5;
	setp.ge.s32 	%p1, %r1, %r2;
	@%p1 bra 	$L__BB0_2;
	cvta.to.global.u64 	%rd3, %rd2;
	cvta.to.global.u64 	%rd4, %rd1;
	mul.wide.s32 	%rd5, %r1, 4;
	add.s64 	%rd6, %rd3, %rd5;
	ld.global.u32 	%r6, [%rd6];
	mul.lo.s32 	%r7, %r6, %r6;
	add.s64 	%rd7, %rd4, %rd5;
	st.global.u32 	[%rd7], %r7;
$L__BB0_2:
	ret;

}


// ===== COMPILED SASS (sm_100) =====

	.target	sm_100

	.elftype	@"ET_EXEC"


//--------------------- .note.nv.tkinfo           --------------------------
	.section	.note.nv.tkinfo,"",@"SHT_NOTE"
	.sectionflags	@"SHF_NOTE_NV_TKINFO"
	.tkinfo
        /*0018*/ 	.word	0x00000002
        /*0030*/ 	.string	""
        /*0030*/ 	.string	"ptxas"
        /*0030*/ 	.string	"Cuda compilation tools, release 13.0, V13.0.88"
        /*0030*/ 	.string	"Build cuda_13.0.r13.0/compiler.36424714_0"
        /*0030*/ 	.string	"-arch sm_100 -m 64 "



//--------------------- .note.nv.cuinfo           --------------------------
	.section	.note.nv.cuinfo,"",@"SHT_NOTE"
	.sectionflags	@"SHF_NOTE_NV_CUINFO"
        /*0018*/ 	.short	0x0002
        /*001a*/ 	.short	0x0064
        /*001c*/ 	.short	0x0082
	.zero		2


//--------------------- .nv.info                  --------------------------
	.section	.nv.info,"",@"SHT_CUDA_INFO"
	.align	4


	//----- nvinfo : EIATTR_REGCOUNT
	.align		4
        /*0000*/ 	.byte	0x04, 0x2f
        /*0002*/ 	.short	(.L_1 - .L_0)
	.align		4
.L_0:
        /*0004*/ 	.word	index@(_Z4calcPiS_i)
        /*0008*/ 	.word	0x0000000a


	//----- nvinfo : EIATTR_FRAME_SIZE
	.align		4
.L_1:
        /*000c*/ 	.byte	0x04, 0x11
        /*000e*/ 	.short	(.L_3 - .L_2)
	.align		4
.L_2:
        /*0010*/ 	.word	index@(_Z4calcPiS_i)
        /*0014*/ 	.word	0x00000000


	//----- nvinfo : EIATTR_MIN_STACK_SIZE
	.align		4
.L_3:
        /*0018*/ 	.byte	0x04, 0x12
        /*001a*/ 	.short	(.L_5 - .L_4)
	.align		4
.L_4:
        /*001c*/ 	.word	index@(_Z4calcPiS_i)
        /*0020*/ 	.word	0x00000000
.L_5:


//--------------------- .nv.compat                --------------------------
	.section	.nv.compat,"",@"SHT_CUDA_COMPAT_INFO"
	.align	4
        /*0000*/ 	.byte	0x02, 0x09, 0x00, 0x00, 0x02, 0x02, 0x01, 0x00, 0x02, 0x05, 0x05, 0x00, 0x03, 0x07, 0x01, 0x01
        /*0010*/ 	.byte	0x02, 0x03, 0x00, 0x00, 0x02, 0x06, 0x01, 0x00, 0x04, 0x0b, 0x08, 0x00, 0x09, 0x00, 0x00, 0x00
        /*0020*/ 	.byte	0x00, 0x00, 0x00, 0x00


//--------------------- .nv.info._Z4calcPiS_i     --------------------------
	.section	.nv.info._Z4calcPiS_i,"",@"SHT_CUDA_INFO"
	.sectionflags	@""
	.align	4


	//----- nvinfo : EIATTR_CUDA_API_VERSION
	.align		4
        /*0000*/ 	.byte	0x04, 0x37
        /*0002*/ 	.short	(.L_7 - .L_6)
.L_6:
        /*0004*/ 	.word	0x00000082


	//----- nvinfo : EIATTR_KPARAM_INFO
	.align		4
.L_7:
        /*0008*/ 	.byte	0x04, 0x17
        /*000a*/ 	.short	(.L_9 - .L_8)
.L_8:
        /*000c*/ 	.word	0x00000000
        /*0010*/ 	.short	0x0002
        /*0012*/ 	.short	0x0010
        /*0014*/ 	.byte	0x00, 0xf0, 0x11, 0x00


	//----- nvinfo : EIATTR_KPARAM_INFO
	.align		4
.L_9:
        /*0018*/ 	.byte	0x04, 0x17
        /*001a*/ 	.short	(.L_11 - .L_10)
.L_10:
        /*001c*/ 	.word	0x00000000
        /*0020*/ 	.short	0x0001
        /*0022*/ 	.short	0x0008
        /*0024*/ 	.byte	0x00, 0xf5, 0x21, 0x00


	//----- nvinfo : EIATTR_KPARAM_INFO
	.align		4
.L_11:
        /*0028*/ 	.byte	0x04, 0x17
        /*002a*/ 	.short	(.L_13 - .L_12)
.L_12:
        /*002c*/ 	.word	0x00000000
        /*0030*/ 	.short	0x0000
        /*0032*/ 	.short	0x0000
        /*0034*/ 	.byte	0x00, 0xf5, 0x21, 0x00


	//----- nvinfo : EIATTR_SPARSE_MMA_MASK
	.align		4
.L_13:
        /*0038*/ 	.byte	0x03, 0x50
        /*003a*/ 	.short	0x0000


	//----- nvinfo : EIATTR_MAXREG_COUNT
	.align		4
        /*003c*/ 	.byte	0x03, 0x1b
        /*003e*/ 	.short	0x00ff


	//----- nvinfo : EIATTR_MERCURY_ISA_VERSION
	.align		4
        /*0040*/ 	.byte	0x03, 0x5f
        /*0042*/ 	.short	0x0101


	//----- nvinfo : EIATTR_VRC_CTA_INIT_COUNT
	.align		4
        /*0044*/ 	.byte	0x02, 0x4a
	.zero		1
	.zero		1


	//----- nvinfo : EIATTR_EXIT_INSTR_OFFSETS
	.align		4
        /*0048*/ 	.byte	0x04, 0x1c
        /*004a*/ 	.short	(.L_15 - .L_14)


	//   ....[0]....
.L_14:
        /*004c*/ 	.word	0x00000070


	//   ....[1]....
        /*0050*/ 	.word	0x00000100


	//----- nvinfo : EIATTR_CBANK_PARAM_SIZE
	.align		4
.L_15:
        /*0054*/ 	.byte	0x03, 0x19
        /*0056*/ 	.short	0x0014


	//----- nvinfo : EIATTR_PARAM_CBANK
	.align		4
        /*0058*/ 	.byte	0x04, 0x0a
        /*005a*/ 	.short	(.L_17 - .L_16)
	.align		4
.L_16:
        /*005c*/ 	.word	index@(.nv.constant0._Z4calcPiS_i)
        /*0060*/ 	.short	0x0380
        /*0062*/ 	.short	0x0014


	//----- nvinfo : EIATTR_SW_WAR
	.align		4
.L_17:
        /*0064*/ 	.byte	0x04, 0x36
        /*0066*/ 	.short	(.L_19 - .L_18)
.L_18:
        /*0068*/ 	.word	0x00000008
.L_19:


//--------------------- .nv.callgraph             --------------------------
	.section	.nv.callgraph,"",@"SHT_CUDA_CALLGRAPH"
	.align	4
	.sectionentsize	8
	.align		4
        /*0000*/ 	.word	0x00000000
	.align		4
        /*0004*/ 	.word	0xffffffff
	.align		4
        /*0008*/ 	.word	0x00000000
	.align		4
        /*000c*/ 	.word	0xfffffffe
	.align		4
        /*0010*/ 	.word	0x00000000
	.align		4
        /*0014*/ 	.word	0xfffffffd
	.align		4
        /*0018*/ 	.word	0x00000000
	.align		4
        /*001c*/ 	.word	0xfffffffc


//--------------------- .text._Z4calcPiS_i        --------------------------
	.section	.text._Z4calcPiS_i,"ax",@progbits
	.align	128
        .global         _Z4calcPiS_i
        .type           _Z4calcPiS_i,@function
        .size           _Z4calcPiS_i,(.L_x_1 - _Z4calcPiS_i)
        .other          _Z4calcPiS_i,@"STO_CUDA_ENTRY STV_DEFAULT"
_Z4calcPiS_i:
.text._Z4calcPiS_i:
[----:B------:R-:W-:Y:S01]  /*0000*/  LDC R1, c[0x0][0x37c] ;  /* 0x0000df00ff017b82 */ /* 0x000fe20000000800 */
[----:B------:R-:W0:Y:S07]  /*0010*/  S2R R0, SR_TID.X ;  /* 0x0000000000007919 */ /* 0x000e2e0000002100 */
[----:B------:R-:W0:Y:S01]  /*0020*/  S2UR UR4, SR_CTAID.X ;  /* 0x00000000000479c3 */ /* 0x000e220000002500 */
[----:B------:R-:W1:Y:S07]  /*0030*/  LDCU UR5, c[0x0][0x390] ;  /* 0x00007200ff0577ac */ /* 0x000e6e0008000800 */
[----:B------:R-:W0:Y:S02]  /*0040*/  LDC R7, c[0x0][0x360] ;  /* 0x0000d800ff077b82 */ /* 0x000e240000000800 */
[----:B0-----:R-:W-:-:S05]  /*0050*/  IMAD R7, R7, UR4, R0 ;  /* 0x0000000407077c24 */ /* 0x001fca000f8e0200 */
[----:B-1----:R-:W-:-:S13]  /*0060*/  ISETP.GE.AND P0, PT, R7, UR5, PT ;  /* 0x0000000507007c0c */ /* 0x002fda000bf06270 */
[----:B------:R-:W-:Y:S05]  /*0070*/  @P0 EXIT ;  /* 0x000000000000094d */ /* 0x000fea0003800000 */
[----:B------:R-:W0:Y:S01]  /*0080*/  LDC.64 R2, c[0x0][0x388] ;  /* 0x0000e200ff027b82 */ /* 0x000e220000000a00 */
[----:B------:R-:W1:Y:S07]  /*0090*/  LDCU.64 UR4, c[0x0][0x358] ;  /* 0x00006b00ff0477ac */ /* 0x000e6e0008000a00 */
[----:B------:R-:W2:Y:S01]  /*00a0*/  LDC.64 R4, c[0x0][0x380] ;  /* 0x0000e000ff047b82 */ /* 0x000ea20000000a00 */
[----:B0-----:R-:W-:-:S06]  /*00b0*/  IMAD.WIDE R2, R7, 0x4, R2 ;  /* 0x0000000407027825 */ /* 0x001fcc00078e0202 */
[----:B-1----:R-:W3:Y:S01]  /*00c0*/  LDG.E R2, desc[UR4][R2.64] ;  /* 0x0000000402027981 */ /* 0x002ee2000c1e1900 */
[----:B--2---:R-:W-:-:S04]  /*00d0*/  IMAD.WIDE R4, R7, 0x4, R4 ;  /* 0x0000000407047825 */ /* 0x004fc800078e0204 */
[----:B---3--:R-:W-:-:S05]  /*00e0*/  IMAD R7, R2, R2, RZ ;  /* 0x0000000202077224 */ /* 0x008fca00078e02ff */
[----:B------:R-:W-:Y:S01]  /*00f0*/  STG.E desc[UR4][R4.64], R7 ;  /* 0x0000000704007986 */ /* 0x000fe2000c101904 */
[----:B------:R-:W-:Y:S05]  /*0100*/  EXIT ;  /* 0x000000000000794d */ /* 0x000fea0003800000 */
.L_x_0:
[----:B------:R-:W-:-:S00]  /*0110*/  BRA `(.L_x_0) ;  /* 0xfffffffc00fc7947 */ /* 0x000fc0000383ffff */
[----:B------:R-:W-:-:S00]  /*0120*/  NOP ;  /* 0x0000000000007918 */ /* 0x000fc00000000000 */
        /* <DEDUP_REMOVED lines=13> */
.L_x_1:


//--------------------- .nv.shared.reserved.0     --------------------------
	.section	.nv.shared.reserved.0,"aw",@nobits
	.weak		__nv_reservedSMEM_offset_0_alias
	.size		__nv_reservedSMEM_offset_0_alias, 0, 64
	.other		__nv_reservedSMEM_offset_0_alias,@"STO_CUDA_RESERVED_SHARED STV_DEFAULT"
__nv_reservedSMEM_offset_0_alias:
	.zero		0
	.zero		64


//--------------------- .nv.constant0._Z4calcPiS_i --------------------------
	.section	.nv.constant0._Z4calcPiS_i,"a",@progbits
	.sectionflags	@""
	.align	4
.nv.constant0._Z4calcPiS_i:
	.zero		916


//--------------------- SYMBOLS --------------------------

	.type		.nv.reservedSmem.offset0,@object
	.size		.nv.reservedSmem.offset0,0x4
